//
// Generated by NVIDIA NVVM Compiler
//
// Compiler Build ID: CL-36424714
// Cuda compilation tools, release 13.0, V13.0.88
// Based on NVVM 20.0.0
//

.version 9.0
.target sm_100
.address_size 64

	// .globl	_Z6kernelifPf

.visible .entry _Z6kernelifPf(
	.param .u32 _Z6kernelifPf_param_0,
	.param .f32 _Z6kernelifPf_param_1,
	.param .u64 .ptr .align 1 _Z6kernelifPf_param_2
)
{
	.reg .pred 	%p<10>;
	.reg .b32 	%r<28>;
	.reg .b32 	%f<13>;
	.reg .b64 	%rd<19>;

	ld.param.u32 	%r9, [_Z6kernelifPf_param_0];
	ld.param.f32 	%f2, [_Z6kernelifPf_param_1];
	ld.param.u64 	%rd5, [_Z6kernelifPf_param_2];
	cvta.to.global.u64 	%rd1, %rd5;
	mul.lo.s32 	%r11, %r9, %r9;
	fma.rn.f32 	%f1, %f2, 0fC0800000, 0f3F800000;
	cvt.u64.u32 	%rd2, %r11;
	mov.u32 	%r12, %ctaid.x;
	mov.u32 	%r13, %ntid.x;
	mov.u32 	%r14, %tid.x;
	mad.lo.s32 	%r1, %r12, %r13, %r14;
	add.s32 	%r2, %r9, -1;
	mov.u32 	%r15, %nctaid.x;
	mul.lo.s32 	%r3, %r13, %r15;
	mov.b32 	%r26, 0;
	mul.wide.s32 	%rd14, %r9, 4;
$L__BB0_1:
	cvt.u32.u64 	%r16, %rd2;
	setp.ge.s32 	%p1, %r1, %r16;
	@%p1 bra 	$L__BB0_8;
	not.b32 	%r17, %r26;
	and.b32  	%r18, %r26, 1;
	setp.eq.b32 	%p2, %r18, 1;
	selp.b64 	%rd6, %rd2, 0, %p2;
	shl.b64 	%rd7, %rd6, 2;
	add.s64 	%rd3, %rd1, %rd7;
	and.b32  	%r19, %r17, 1;
	mul.lo.s32 	%r21, %r19, %r16;
	cvt.u64.u32 	%rd4, %r21;
	mov.u32 	%r27, %r1;
$L__BB0_3:
	setp.lt.s32 	%p3, %r27, %r9;
	@%p3 bra 	$L__BB0_7;
	rem.s32 	%r6, %r27, %r9;
	setp.eq.s32 	%p4, %r6, 0;
	@%p4 bra 	$L__BB0_7;
	setp.eq.s32 	%p5, %r6, %r2;
	add.s32 	%r23, %r27, %r9;
	setp.ge.s32 	%p6, %r23, %r16;
	or.pred  	%p7, %p5, %p6;
	@%p7 bra 	$L__BB0_7;
	cvt.s64.s32 	%rd9, %r27;
	mul.wide.s32 	%rd10, %r27, 4;
	add.s64 	%rd11, %rd3, %rd10;
	ld.global.f32 	%f3, [%rd11];
	sub.s32 	%r24, %r27, %r9;
	mul.wide.s32 	%rd12, %r24, 4;
	add.s64 	%rd13, %rd3, %rd12;
	ld.global.f32 	%f4, [%rd13];
	add.s64 	%rd15, %rd11, %rd14;
	ld.global.f32 	%f5, [%rd15];
	add.f32 	%f6, %f4, %f5;
	ld.global.f32 	%f7, [%rd11+-4];
	add.f32 	%f8, %f6, %f7;
	ld.global.f32 	%f9, [%rd11+4];
	add.f32 	%f10, %f8, %f9;
	mul.f32 	%f11, %f2, %f10;
	fma.rn.f32 	%f12, %f1, %f3, %f11;
	add.s64 	%rd16, %rd9, %rd4;
	shl.b64 	%rd17, %rd16, 2;
	add.s64 	%rd18, %rd1, %rd17;
	st.global.f32 	[%rd18], %f12;
$L__BB0_7:
	add.s32 	%r27, %r27, %r3;
	setp.lt.s32 	%p8, %r27, %r16;
	@%p8 bra 	$L__BB0_3;
$L__BB0_8:
	bar.sync 	0;
	add.s32 	%r26, %r26, 1;
	setp.ne.s32 	%p9, %r26, 100;
	@%p9 bra 	$L__BB0_1;
	ret;

}


// ===== COMPILED SASS (sm_100) =====

	.target	sm_100

	.elftype	@"ET_EXEC"


//--------------------- .note.nv.tkinfo           --------------------------
	.section	.note.nv.tkinfo,"",@"SHT_NOTE"
	.sectionflags	@"SHF_NOTE_NV_TKINFO"
	.tkinfo
        /*0018*/ 	.word	0x00000002
        /*0030*/ 	.string	""
        /*0030*/ 	.string	"ptxas"
        /*0030*/ 	.string	"Cuda compilation tools, release 13.0, V13.0.88"
        /*0030*/ 	.string	"Build cuda_13.0.r13.0/compiler.36424714_0"
        /*0030*/ 	.string	"-arch sm_100 -m 64 "



//--------------------- .note.nv.cuinfo           --------------------------
	.section	.note.nv.cuinfo,"",@"SHT_NOTE"
	.sectionflags	@"SHF_NOTE_NV_CUINFO"
        /*0018*/ 	.short	0x0002
        /*001a*/ 	.short	0x0064
        /*001c*/ 	.short	0x0082
	.zero		2


//--------------------- .nv.info                  --------------------------
	.section	.nv.info,"",@"SHT_CUDA_INFO"
	.align	4


	//----- nvinfo : EIATTR_REGCOUNT
	.align		4
        /*0000*/ 	.byte	0x04, 0x2f
        /*0002*/ 	.short	(.L_1 - .L_0)
	.align		4
.L_0:
        /*0004*/ 	.word	index@(_Z6kernelifPf)
        /*0008*/ 	.word	0x00000019


	//----- nvinfo : EIATTR_FRAME_SIZE
	.align		4
.L_1:
        /*000c*/ 	.byte	0x04, 0x11
        /*000e*/ 	.short	(.L_3 - .L_2)
	.align		4
.L_2:
        /*0010*/ 	.word	index@(_Z6kernelifPf)
        /*0014*/ 	.word	0x00000000


	//----- nvinfo : EIATTR_MIN_STACK_SIZE
	.align		4
.L_3:
        /*0018*/ 	.byte	0x04, 0x12
        /*001a*/ 	.short	(.L_5 - .L_4)
	.align		4
.L_4:
        /*001c*/ 	.word	index@(_Z6kernelifPf)
        /*0020*/ 	.word	0x00000000
.L_5:


//--------------------- .nv.compat                --------------------------
	.section	.nv.compat,"",@"SHT_CUDA_COMPAT_INFO"
	.align	4
        /*0000*/ 	.byte	0x02, 0x09, 0x00, 0x00, 0x02, 0x02, 0x01, 0x00, 0x02, 0x05, 0x05, 0x00, 0x03, 0x07, 0x01, 0x01
        /*0010*/ 	.byte	0x02, 0x03, 0x00, 0x00, 0x02, 0x06, 0x01, 0x00, 0x04, 0x0b, 0x08, 0x00, 0x09, 0x00, 0x00, 0x00
        /*0020*/ 	.byte	0x00, 0x00, 0x00, 0x00


//--------------------- .nv.info._Z6kernelifPf    --------------------------
	.section	.nv.info._Z6kernelifPf,"",@"SHT_CUDA_INFO"
	.sectionflags	@""
	.align	4


	//----- nvinfo : EIATTR_CUDA_API_VERSION
	.align		4
        /*0000*/ 	.byte	0x04, 0x37
        /*0002*/ 	.short	(.L_7 - .L_6)
.L_6:
        /*0004*/ 	.word	0x00000082


	//----- nvinfo : EIATTR_KPARAM_INFO
	.align		4
.L_7:
        /*0008*/ 	.byte	0x04, 0x17
        /*000a*/ 	.short	(.L_9 - .L_8)
.L_8:
        /*000c*/ 	.word	0x00000000
        /*0010*/ 	.short	0x0002
        /*0012*/ 	.short	0x0008
        /*0014*/ 	.byte	0x00, 0xf5, 0x21, 0x00


	//----- nvinfo : EIATTR_KPARAM_INFO
	.align		4
.L_9:
        /*0018*/ 	.byte	0x04, 0x17
        /*001a*/ 	.short	(.L_11 - .L_10)
.L_10:
        /*001c*/ 	.word	0x00000000
        /*0020*/ 	.short	0x0001
        /*0022*/ 	.short	0x0004
        /*0024*/ 	.byte	0x00, 0xf0, 0x11, 0x00


	//----- nvinfo : EIATTR_KPARAM_INFO
	.align		4
.L_11:
        /*0028*/ 	.byte	0x04, 0x17
        /*002a*/ 	.short	(.L_13 - .L_12)
.L_12:
        /*002c*/ 	.word	0x00000000
        /*0030*/ 	.short	0x0000
        /*0032*/ 	.short	0x0000
        /*0034*/ 	.byte	0x00, 0xf0, 0x11, 0x00


	//----- nvinfo : EIATTR_SPARSE_MMA_MASK
	.align		4
.L_13:
        /*0038*/ 	.byte	0x03, 0x50
        /*003a*/ 	.short	0x0000


	//----- nvinfo : EIATTR_MAXREG_COUNT
	.align		4
        /*003c*/ 	.byte	0x03, 0x1b
        /*003e*/ 	.short	0x00ff


	//----- nvinfo : EIATTR_NUM_BARRIERS
	.align		4
        /*0040*/ 	.byte	0x02, 0x4c
        /*0042*/ 	.byte	0x01
	.zero		1


	//----- nvinfo : EIATTR_MERCURY_ISA_VERSION
	.align		4
        /*0044*/ 	.byte	0x03, 0x5f
        /*0046*/ 	.short	0x0101


	//----- nvinfo : EIATTR_VRC_CTA_INIT_COUNT
	.align		4
        /*0048*/ 	.byte	0x02, 0x4a
	.zero		1
	.zero		1


	//----- nvinfo : EIATTR_EXIT_INSTR_OFFSETS
	.align		4
        /*004c*/ 	.byte	0x04, 0x1c
        /*004e*/ 	.short	(.L_15 - .L_14)


	//   ....[0]....
.L_14:
        /*0050*/ 	.word	0x00000580


	//----- nvinfo : EIATTR_CRS_STACK_SIZE
	.align		4
.L_15:
        /*0054*/ 	.byte	0x04, 0x1e
        /*0056*/ 	.short	(.L_17 - .L_16)
.L_16:
        /*0058*/ 	.word	0x00000000


	//----- nvinfo : EIATTR_CBANK_PARAM_SIZE
	.align		4
.L_17:
        /*005c*/ 	.byte	0x03, 0x19
        /*005e*/ 	.short	0x0010


	//----- nvinfo : EIATTR_PARAM_CBANK
	.align		4
        /*0060*/ 	.byte	0x04, 0x0a
        /*0062*/ 	.short	(.L_19 - .L_18)
	.align		4
.L_18:
        /*0064*/ 	.word	index@(.nv.constant0._Z6kernelifPf)
        /*0068*/ 	.short	0x0380
        /*006a*/ 	.short	0x0010


	//----- nvinfo : EIATTR_SW_WAR
	.align		4
.L_19:
        /*006c*/ 	.byte	0x04, 0x36
        /*006e*/ 	.short	(.L_21 - .L_20)
.L_20:
        /*0070*/ 	.word	0x00000008
.L_21:


//--------------------- .nv.callgraph             --------------------------
	.section	.nv.callgraph,"",@"SHT_CUDA_CALLGRAPH"
	.align	4
	.sectionentsize	8
	.align		4
        /*0000*/ 	.word	0x00000000
	.align		4
        /*0004*/ 	.word	0xffffffff
	.align		4
        /*0008*/ 	.word	0x00000000
	.align		4
        /*000c*/ 	.word	0xfffffffe
	.align		4
        /*0010*/ 	.word	0x00000000
	.align		4
        /*0014*/ 	.word	0xfffffffd
	.align		4
        /*0018*/ 	.word	0x00000000
	.align		4
        /*001c*/ 	.word	0xfffffffc


//--------------------- .text._Z6kernelifPf       --------------------------
	.section	.text._Z6kernelifPf,"ax",@progbits
	.align	128
        .global         _Z6kernelifPf
        .type           _Z6kernelifPf,@function
        .size           _Z6kernelifPf,(.L_x_7 - _Z6kernelifPf)
        .other          _Z6kernelifPf,@"STO_CUDA_ENTRY STV_DEFAULT"
_Z6kernelifPf:
.text._Z6kernelifPf:
[----:B------:R-:W-:Y:S01]  /*0000*/  LDC R1, c[0x0][0x37c] ;  /* 0x0000df00ff017b82 */ /* 0x000fe20000000800 */
[----:B------:R-:W0:Y:S07]  /*0010*/  S2R R7, SR_TID.X ;  /* 0x0000000000077919 */ /* 0x000e2e0000002100 */
[----:B------:R-:W0:Y:S01]  /*0020*/  S2UR UR6, SR_CTAID.X ;  /* 0x00000000000679c3 */ /* 0x000e220000002500 */
[----:B------:R-:W-:Y:S01]  /*0030*/  IMAD.MOV.U32 R0, RZ, RZ, 0x40800000 ;  /* 0x40800000ff007424 */ /* 0x000fe200078e00ff */
[----:B------:R-:W1:Y:S01]  /*0040*/  LDCU.64 UR4, c[0x0][0x358] ;  /* 0x00006b00ff0477ac */ /* 0x000e620008000a00 */
[----:B------:R-:W-:-:S05]  /*0050*/  IMAD.MOV.U32 R20, RZ, RZ, RZ ;  /* 0x000000ffff147224 */ /* 0x000fca00078e00ff */
[----:B------:R-:W0:Y:S01]  /*0060*/  LDC R6, c[0x0][0x360] ;  /* 0x0000d800ff067b82 */ /* 0x000e220000000800 */
[----:B------:R-:W2:Y:S07]  /*0070*/  LDCU UR7, c[0x0][0x370] ;  /* 0x00006e00ff0777ac */ /* 0x000eae0008000800 */
[----:B------:R-:W3:Y:S01]  /*0080*/  LDC.64 R2, c[0x0][0x380] ;  /* 0x0000e000ff027b82 */ /* 0x000ee20000000a00 */
[C---:B0-----:R-:W-:Y:S02]  /*0090*/  IMAD R7, R6.reuse, UR6, R7 ;  /* 0x0000000606077c24 */ /* 0x041fe4000f8e0207 */
[----:B--2---:R-:W-:-:S02]  /*00a0*/  IMAD R6, R6, UR7, RZ ;  /* 0x0000000706067c24 */ /* 0x004fc4000f8e02ff */
[----:B---3--:R-:W-:Y:S01]  /*00b0*/  FFMA R0, R3, -R0, 1 ;  /* 0x3f80000003007423 */ /* 0x008fe20000000800 */
[C---:B------:R-:W-:Y:S02]  /*00c0*/  IMAD R4, R2.reuse, R2, RZ ;  /* 0x0000000202047224 */ /* 0x040fe400078e02ff */
[----:B-1----:R-:W-:-:S07]  /*00d0*/  VIADD R5, R2, 0xffffffff ;  /* 0xffffffff02057836 */ /* 0x002fce0000000000 */
.L_x_5:
[----:B------:R-:W-:Y:S01]  /*00e0*/  ISETP.GE.AND P0, PT, R7, R4, PT ;  /* 0x000000040700720c */ /* 0x000fe20003f06270 */
[----:B------:R-:W0:Y:S01]  /*00f0*/  LDCU UR6, c[0x0][0x384] ;  /* 0x00007080ff0677ac */ /* 0x000e220008000800 */
[----:B------:R-:W-:Y:S01]  /*0100*/  BSSY.RECONVERGENT B0, `(.L_x_0) ;  /* 0x0000043000007945 */ /* 0x000fe20003800200 */
[----:B------:R-:W1:Y:S10]  /*0110*/  LDCU.64 UR8, c[0x0][0x388] ;  /* 0x00007100ff0877ac */ /* 0x000e740008000a00 */
[----:B--2---:R-:W-:Y:S05]  /*0120*/  @P0 BRA `(.L_x_1) ;  /* 0x0000000400000947 */ /* 0x004fea0003800000 */
[----:B------:R-:W2:Y:S01]  /*0130*/  LDC.64 R12, c[0x0][0x388] ;  /* 0x0000e200ff0c7b82 */ /* 0x000ea20000000a00 */
[C---:B------:R-:W-:Y:S02]  /*0140*/  LOP3.LUT R2, R20.reuse, 0x1, RZ, 0xc0, !PT ;  /* 0x0000000114027812 */ /* 0x040fe400078ec0ff */
[----:B------:R-:W-:Y:S02]  /*0150*/  LOP3.LUT R11, R20, 0x1, RZ, 0xc, !PT ;  /* 0x00000001140b7812 */ /* 0x000fe400078e0cff */
[----:B------:R-:W-:Y:S02]  /*0160*/  ISETP.NE.U32.AND P0, PT, R2, 0x1, PT ;  /* 0x000000010200780c */ /* 0x000fe40003f05070 */
[----:B------:R-:W-:Y:S01]  /*0170*/  MOV R9, R7 ;  /* 0x0000000700097202 */ /* 0x000fe20000000f00 */
[----:B------:R-:W3:Y:S01]  /*0180*/  LDC R8, c[0x0][0x380] ;  /* 0x0000e000ff087b82 */ /* 0x000ee20000000800 */
[C---:B------:R-:W-:Y:S01]  /*0190*/  SEL R3, R4.reuse, RZ, !P0 ;  /* 0x000000ff04037207 */ /* 0x040fe20004000000 */
[----:B------:R-:W-:-:S03]  /*01a0*/  IMAD R10, R4, R11, RZ ;  /* 0x0000000b040a7224 */ /* 0x000fc600078e02ff */
[----:B--2---:R-:W-:-:S04]  /*01b0*/  LEA R2, P0, R3, R12, 0x2 ;  /* 0x0000000c03027211 */ /* 0x004fc800078010ff */
[----:B------:R-:W-:-:S09]  /*01c0*/  LEA.HI.X R3, R3, R13, RZ, 0x2, P0 ;  /* 0x0000000d03037211 */ /* 0x000fd200000f14ff */
.L_x_4:
[----:B---3--:R-:W-:Y:S01]  /*01d0*/  ISETP.GE.AND P0, PT, R9, R8, PT ;  /* 0x000000080900720c */ /* 0x008fe20003f06270 */
[----:B------:R-:W-:-:S12]  /*01e0*/  BSSY.RECONVERGENT B1, `(.L_x_2) ;  /* 0x0000031000017945 */ /* 0x000fd80003800200 */
[----:B--2---:R-:W-:Y:S05]  /*01f0*/  @!P0 BRA `(.L_x_3) ;  /* 0x0000000000bc8947 */ /* 0x004fea0003800000 */
[----:B------:R-:W-:Y:S02]  /*0200*/  IABS R14, R8 ;  /* 0x00000008000e7213 */ /* 0x000fe40000000000 */
[----:B------:R-:W-:Y:S02]  /*0210*/  IABS R16, R9 ;  /* 0x0000000900107213 */ /* 0x000fe40000000000 */
[----:B------:R-:W2:Y:S01]  /*0220*/  I2F.RP R11, R14 ;  /* 0x0000000e000b7306 */ /* 0x000ea20000209400 */
[----:B------:R-:W-:-:S07]  /*0230*/  ISETP.GE.AND P2, PT, R9, RZ, PT ;  /* 0x000000ff0900720c */ /* 0x000fce0003f46270 */
[----:B--2---:R-:W2:Y:S02]  /*0240*/  MUFU.RCP R11, R11 ;  /* 0x0000000b000b7308 */ /* 0x004ea40000001000 */
[----:B--2---:R-:W-:-:S06]  /*0250*/  VIADD R12, R11, 0xffffffe ;  /* 0x0ffffffe0b0c7836 */ /* 0x004fcc0000000000 */
[----:B------:R2:W3:Y:S02]  /*0260*/  F2I.FTZ.U32.TRUNC.NTZ R13, R12 ;  /* 0x0000000c000d7305 */ /* 0x0004e4000021f000 */
[----:B--2---:R-:W-:Y:S02]  /*0270*/  HFMA2 R12, -RZ, RZ, 0, 0 ;  /* 0x00000000ff0c7431 */ /* 0x004fe400000001ff */
[----:B---3--:R-:W-:-:S04]  /*0280*/  IMAD.MOV R15, RZ, RZ, -R13 ;  /* 0x000000ffff0f7224 */ /* 0x008fc800078e0a0d */
[----:B------:R-:W-:-:S04]  /*0290*/  IMAD R15, R15, R14, RZ ;  /* 0x0000000e0f0f7224 */ /* 0x000fc800078e02ff */
[----:B------:R-:W-:-:S04]  /*02a0*/  IMAD.HI.U32 R13, R13, R15, R12 ;  /* 0x0000000f0d0d7227 */ /* 0x000fc800078e000c */
[----:B------:R-:W-:-:S04]  /*02b0*/  IMAD.MOV.U32 R15, RZ, RZ, R16 ;  /* 0x000000ffff0f7224 */ /* 0x000fc800078e0010 */
[----:B------:R-:W-:-:S04]  /*02c0*/  IMAD.HI.U32 R13, R13, R15, RZ ;  /* 0x0000000f0d0d7227 */ /* 0x000fc800078e00ff */
[----:B------:R-:W-:-:S04]  /*02d0*/  IMAD.MOV R13, RZ, RZ, -R13 ;  /* 0x000000ffff0d7224 */ /* 0x000fc800078e0a0d */
[----:B------:R-:W-:Y:S01]  /*02e0*/  IMAD R11, R14, R13, R15 ;  /* 0x0000000d0e0b7224 */ /* 0x000fe200078e020f */
[----:B------:R-:W-:-:S04]  /*02f0*/  IADD3 R13, PT, PT, R9, R8, RZ ;  /* 0x00000008090d7210 */ /* 0x000fc80007ffe0ff */
[----:B------:R-:W-:-:S13]  /*0300*/  ISETP.GT.U32.AND P0, PT, R14, R11, PT ;  /* 0x0000000b0e00720c */ /* 0x000fda0003f04070 */
[----:B------:R-:W-:Y:S02]  /*0310*/  @!P0 IADD3 R11, PT, PT, R11, -R14, RZ ;  /* 0x8000000e0b0b8210 */ /* 0x000fe40007ffe0ff */
[----:B------:R-:W-:Y:S02]  /*0320*/  ISETP.NE.AND P0, PT, R8, RZ, PT ;  /* 0x000000ff0800720c */ /* 0x000fe40003f05270 */
[----:B------:R-:W-:-:S13]  /*0330*/  ISETP.GT.U32.AND P1, PT, R14, R11, PT ;  /* 0x0000000b0e00720c */ /* 0x000fda0003f24070 */
[----:B------:R-:W-:-:S04]  /*0340*/  @!P1 IMAD.IADD R11, R11, 0x1, -R14 ;  /* 0x000000010b0b9824 */ /* 0x000fc800078e0a0e */
[----:B------:R-:W-:Y:S01]  /*0350*/  @!P2 IMAD.MOV R11, RZ, RZ, -R11 ;  /* 0x000000ffff0ba224 */ /* 0x000fe200078e0a0b */
[----:B------:R-:W-:Y:S02]  /*0360*/  @!P0 LOP3.LUT R11, RZ, R8, RZ, 0x33, !PT ;  /* 0x00000008ff0b8212 */ /* 0x000fe400078e33ff */
[----:B------:R-:W-:Y:S02]  /*0370*/  ISETP.GE.AND P0, PT, R13, R4, PT ;  /* 0x000000040d00720c */ /* 0x000fe40003f06270 */
[C---:B------:R-:W-:Y:S02]  /*0380*/  ISETP.NE.AND P1, PT, R11.reuse, RZ, PT ;  /* 0x000000ff0b00720c */ /* 0x040fe40003f25270 */
[----:B------:R-:W-:-:S04]  /*0390*/  ISETP.EQ.OR P0, PT, R11, R5, P0 ;  /* 0x000000050b00720c */ /* 0x000fc80000702670 */
[----:B------:R-:W-:-:S13]  /*03a0*/  PLOP3.LUT P0, PT, P1, P0, PT, 0x8f, 0xf8 ;  /* 0x0000000000f8781c */ /* 0x000fda0000f01177 */
[----:B------:R-:W-:Y:S05]  /*03b0*/  @P0 BRA `(.L_x_3) ;  /* 0x00000000004c0947 */ /* 0x000fea0003800000 */
[----:B------:R-:W-:-:S04]  /*03c0*/  IMAD.WIDE R12, R9, 0x4, R2 ;  /* 0x00000004090c7825 */ /* 0x000fc800078e0202 */
[----:B------:R-:W-:Y:S01]  /*03d0*/  IMAD.IADD R17, R9, 0x1, -R8 ;  /* 0x0000000109117824 */ /* 0x000fe200078e0a08 */
[----:B------:R-:W2:Y:S01]  /*03e0*/  LDG.E R15, desc[UR4][R12.64+-0x4] ;  /* 0xfffffc040c0f7981 */ /* 0x000ea2000c1e1900 */
[----:B------:R-:W-:-:S03]  /*03f0*/  IMAD.WIDE R18, R8, 0x4, R12 ;  /* 0x0000000408127825 */ /* 0x000fc600078e020c */
[----:B------:R-:W3:Y:S01]  /*0400*/  LDG.E R21, desc[UR4][R12.64+0x4] ;  /* 0x000004040c157981 */ /* 0x000ee2000c1e1900 */
[----:B------:R-:W-:-:S03]  /*0410*/  IMAD.WIDE R16, R17, 0x4, R2 ;  /* 0x0000000411107825 */ /* 0x000fc600078e0202 */
[----:B------:R-:W4:Y:S04]  /*0420*/  LDG.E R19, desc[UR4][R18.64] ;  /* 0x0000000412137981 */ /* 0x000f28000c1e1900 */
[----:B------:R-:W4:Y:S04]  /*0430*/  LDG.E R16, desc[UR4][R16.64] ;  /* 0x0000000410107981 */ /* 0x000f28000c1e1900 */
[----:B------:R-:W5:Y:S01]  /*0440*/  LDG.E R11, desc[UR4][R12.64] ;  /* 0x000000040c0b7981 */ /* 0x000f62000c1e1900 */
[----:B----4-:R-:W-:-:S04]  /*0450*/  FADD R14, R16, R19 ;  /* 0x00000013100e7221 */ /* 0x010fc80000000000 */
[----:B--2---:R-:W-:Y:S01]  /*0460*/  FADD R14, R14, R15 ;  /* 0x0000000f0e0e7221 */ /* 0x004fe20000000000 */
[----:B------:R-:W-:-:S03]  /*0470*/  IADD3 R15, P0, PT, R10, R9, RZ ;  /* 0x000000090a0f7210 */ /* 0x000fc60007f1e0ff */
[----:B---3--:R-:W-:Y:S01]  /*0480*/  FADD R21, R14, R21 ;  /* 0x000000150e157221 */ /* 0x008fe20000000000 */
[----:B------:R-:W-:Y:S02]  /*0490*/  LEA.HI.X.SX32 R22, R9, RZ, 0x1, P0 ;  /* 0x000000ff09167211 */ /* 0x000fe400000f0eff */
[----:B-1----:R-:W-:Y:S01]  /*04a0*/  LEA R14, P0, R15, UR8, 0x2 ;  /* 0x000000080f0e7c11 */ /* 0x002fe2000f8010ff */
[----:B0-----:R-:W-:-:S03]  /*04b0*/  FMUL R21, R21, UR6 ;  /* 0x0000000615157c20 */ /* 0x001fc60008400000 */
[----:B------:R-:W-:Y:S01]  /*04c0*/  LEA.HI.X R15, R15, UR9, R22, 0x2, P0 ;  /* 0x000000090f0f7c11 */ /* 0x000fe200080f1416 */
[----:B-----5:R-:W-:-:S05]  /*04d0*/  FFMA R11, R0, R11, R21 ;  /* 0x0000000b000b7223 */ /* 0x020fca0000000015 */
[----:B------:R2:W-:Y:S03]  /*04e0*/  STG.E desc[UR4][R14.64], R11 ;  /* 0x0000000b0e007986 */ /* 0x0005e6000c101904 */
.L_x_3:
[----:B01----:R-:W-:Y:S05]  /*04f0*/  BSYNC.RECONVERGENT B1 ;  /* 0x0000000000017941 */ /* 0x003fea0003800200 */
.L_x_2:
[----:B------:R-:W-:-:S05]  /*0500*/  IMAD.IADD R9, R6, 0x1, R9 ;  /* 0x0000000106097824 */ /* 0x000fca00078e0209 */
[----:B------:R-:W-:-:S13]  /*0510*/  ISETP.GE.AND P0, PT, R9, R4, PT ;  /* 0x000000040900720c */ /* 0x000fda0003f06270 */
[----:B------:R-:W-:Y:S05]  /*0520*/  @!P0 BRA `(.L_x_4) ;  /* 0xfffffffc00288947 */ /* 0x000fea000383ffff */
.L_x_1:
[----:B01----:R-:W-:Y:S05]  /*0530*/  BSYNC.RECONVERGENT B0 ;  /* 0x0000000000007941 */ /* 0x003fea0003800200 */
.L_x_0:
[----:B------:R-:W-:Y:S01]  /*0540*/  IADD3 R20, PT, PT, R20, 0x1, RZ ;  /* 0x0000000114147810 */ /* 0x000fe20007ffe0ff */
[----:B------:R-:W-:Y:S03]  /*0550*/  BAR.SYNC.DEFER_BLOCKING 0x0 ;  /* 0x0000000000007b1d */ /* 0x000fe60000010000 */
[----:B------:R-:W-:-:S13]  /*0560*/  ISETP.NE.AND P0, PT, R20, 0x64, PT ;  /* 0x000000641400780c */ /* 0x000fda0003f05270 */
[----:B------:R-:W-:Y:S05]  /*0570*/  @P0 BRA `(.L_x_5) ;  /* 0xfffffff800d80947 */ /* 0x000fea000383ffff */
[----:B------:R-:W-:Y:S05]  /*0580*/  EXIT ;  /* 0x000000000000794d */ /* 0x000fea0003800000 */
.L_x_6:
[----:B------:R-:W-:-:S00]  /*0590*/  BRA `(.L_x_6) ;  /* 0xfffffffc00fc7947 */ /* 0x000fc0000383ffff */
[----:B------:R-:W-:-:S00]  /*05a0*/  NOP ;  /* 0x0000000000007918 */ /* 0x000fc00000000000 */
        /* <DEDUP_REMOVED lines=13> */
.L_x_7:


//--------------------- .nv.shared.reserved.0     --------------------------
	.section	.nv.shared.reserved.0,"aw",@nobits
	.weak		__nv_reservedSMEM_offset_0_alias
	.size		__nv_reservedSMEM_offset_0_alias, 0, 64
	.other		__nv_reservedSMEM_offset_0_alias,@"STO_CUDA_RESERVED_SHARED STV_DEFAULT"
__nv_reservedSMEM_offset_0_alias:
	.zero		0
	.zero		64


//--------------------- .nv.constant0._Z6kernelifPf --------------------------
	.section	.nv.constant0._Z6kernelifPf,"a",@progbits
	.sectionflags	@""
	.align	4
.nv.constant0._Z6kernelifPf:
	.zero		912


//--------------------- SYMBOLS --------------------------

	.type		.nv.reservedSmem.offset0,@object
	.size		.nv.reservedSmem.offset0,0x4
